//
// Generated by NVIDIA NVVM Compiler
//
// Compiler Build ID: CL-36424714
// Cuda compilation tools, release 13.0, V13.0.88
// Based on NVVM 20.0.0
//

.version 9.0
.target sm_100
.address_size 64

	// .globl	_Z7add_vecPfS_S_
.global .align 4 .b8 precalc_xorwow_matrix[102400];
.global .align 4 .b8 precalc_xorwow_offset_matrix[102400];
.global .align 4 .b8 mrg32k3aM1[2304];
.global .align 4 .b8 mrg32k3aM2[2304];
.global .align 4 .b8 mrg32k3aM1SubSeq[2016];
.global .align 4 .b8 mrg32k3aM2SubSeq[2016];
.global .align 4 .b8 mrg32k3aM1Seq[2304];
.global .align 4 .b8 mrg32k3aM2Seq[2304];
.const .align 8 .b8 __cr_lgamma_table[72];

.visible .entry _Z7add_vecPfS_S_(
	.param .u64 .ptr .align 1 _Z7add_vecPfS_S__param_0,
	.param .u64 .ptr .align 1 _Z7add_vecPfS_S__param_1,
	.param .u64 .ptr .align 1 _Z7add_vecPfS_S__param_2
)
{
	.reg .b32 	%r<5>;
	.reg .b32 	%f<4>;
	.reg .b64 	%rd<11>;

	ld.param.u64 	%rd1, [_Z7add_vecPfS_S__param_0];
	ld.param.u64 	%rd2, [_Z7add_vecPfS_S__param_1];
	ld.param.u64 	%rd3, [_Z7add_vecPfS_S__param_2];
	cvta.to.global.u64 	%rd4, %rd3;
	cvta.to.global.u64 	%rd5, %rd2;
	cvta.to.global.u64 	%rd6, %rd1;
	mov.u32 	%r1, %ctaid.x;
	mov.u32 	%r2, %ntid.x;
	mov.u32 	%r3, %tid.x;
	mad.lo.s32 	%r4, %r1, %r2, %r3;
	mul.wide.s32 	%rd7, %r4, 4;
	add.s64 	%rd8, %rd6, %rd7;
	ld.global.f32 	%f1, [%rd8];
	add.s64 	%rd9, %rd5, %rd7;
	ld.global.f32 	%f2, [%rd9];
	add.f32 	%f3, %f1, %f2;
	add.s64 	%rd10, %rd4, %rd7;
	st.global.f32 	[%rd10], %f3;
	ret;

}


// ===== COMPILED SASS (sm_100) =====

	.target	sm_100

	.elftype	@"ET_EXEC"


//--------------------- .note.nv.tkinfo           --------------------------
	.section	.note.nv.tkinfo,"",@"SHT_NOTE"
	.sectionflags	@"SHF_NOTE_NV_TKINFO"
	.tkinfo
        /*0018*/ 	.word	0x00000002
        /*0030*/ 	.string	""
        /*0030*/ 	.string	"ptxas"
        /*0030*/ 	.string	"Cuda compilation tools, release 13.0, V13.0.88"
        /*0030*/ 	.string	"Build cuda_13.0.r13.0/compiler.36424714_0"
        /*0030*/ 	.string	"-arch sm_100 -m 64 "



//--------------------- .note.nv.cuinfo           --------------------------
	.section	.note.nv.cuinfo,"",@"SHT_NOTE"
	.sectionflags	@"SHF_NOTE_NV_CUINFO"
        /*0018*/ 	.short	0x0002
        /*001a*/ 	.short	0x0064
        /*001c*/ 	.short	0x0082
	.zero		2


//--------------------- .nv.info                  --------------------------
	.section	.nv.info,"",@"SHT_CUDA_INFO"
	.align	4


	//----- nvinfo : EIATTR_REGCOUNT
	.align		4
        /*0000*/ 	.byte	0x04, 0x2f
        /*0002*/ 	.short	(.L_10 - .L_9)
	.align		4
.L_9:
        /*0004*/ 	.word	index@(_Z7add_vecPfS_S_)
        /*0008*/ 	.word	0x0000000c


	//----- nvinfo : EIATTR_FRAME_SIZE
	.align		4
.L_10:
        /*000c*/ 	.byte	0x04, 0x11
        /*000e*/ 	.short	(.L_12 - .L_11)
	.align		4
.L_11:
        /*0010*/ 	.word	index@(_Z7add_vecPfS_S_)
        /*0014*/ 	.word	0x00000000


	//----- nvinfo : EIATTR_MIN_STACK_SIZE
	.align		4
.L_12:
        /*0018*/ 	.byte	0x04, 0x12
        /*001a*/ 	.short	(.L_14 - .L_13)
	.align		4
.L_13:
        /*001c*/ 	.word	index@(_Z7add_vecPfS_S_)
        /*0020*/ 	.word	0x00000000
.L_14:


//--------------------- .nv.compat                --------------------------
	.section	.nv.compat,"",@"SHT_CUDA_COMPAT_INFO"
	.align	4
        /*0000*/ 	.byte	0x02, 0x09, 0x00, 0x00, 0x02, 0x02, 0x01, 0x00, 0x02, 0x05, 0x05, 0x00, 0x03, 0x07, 0x01, 0x01
        /*0010*/ 	.byte	0x02, 0x03, 0x00, 0x00, 0x02, 0x06, 0x01, 0x00, 0x04, 0x0b, 0x08, 0x00, 0x09, 0x00, 0x00, 0x00
        /*0020*/ 	.byte	0x00, 0x00, 0x00, 0x00


//--------------------- .nv.info._Z7add_vecPfS_S_ --------------------------
	.section	.nv.info._Z7add_vecPfS_S_,"",@"SHT_CUDA_INFO"
	.sectionflags	@""
	.align	4


	//----- nvinfo : EIATTR_CUDA_API_VERSION
	.align		4
        /*0000*/ 	.byte	0x04, 0x37
        /*0002*/ 	.short	(.L_16 - .L_15)
.L_15:
        /*0004*/ 	.word	0x00000082


	//----- nvinfo : EIATTR_KPARAM_INFO
	.align		4
.L_16:
        /*0008*/ 	.byte	0x04, 0x17
        /*000a*/ 	.short	(.L_18 - .L_17)
.L_17:
        /*000c*/ 	.word	0x00000000
        /*0010*/ 	.short	0x0002
        /*0012*/ 	.short	0x0010
        /*0014*/ 	.byte	0x00, 0xf5, 0x21, 0x00


	//----- nvinfo : EIATTR_KPARAM_INFO
	.align		4
.L_18:
        /*0018*/ 	.byte	0x04, 0x17
        /*001a*/ 	.short	(.L_20 - .L_19)
.L_19:
        /*001c*/ 	.word	0x00000000
        /*0020*/ 	.short	0x0001
        /*0022*/ 	.short	0x0008
        /*0024*/ 	.byte	0x00, 0xf5, 0x21, 0x00


	//----- nvinfo : EIATTR_KPARAM_INFO
	.align		4
.L_20:
        /*0028*/ 	.byte	0x04, 0x17
        /*002a*/ 	.short	(.L_22 - .L_21)
.L_21:
        /*002c*/ 	.word	0x00000000
        /*0030*/ 	.short	0x0000
        /*0032*/ 	.short	0x0000
        /*0034*/ 	.byte	0x00, 0xf5, 0x21, 0x00


	//----- nvinfo : EIATTR_SPARSE_MMA_MASK
	.align		4
.L_22:
        /*0038*/ 	.byte	0x03, 0x50
        /*003a*/ 	.short	0x0000


	//----- nvinfo : EIATTR_MAXREG_COUNT
	.align		4
        /*003c*/ 	.byte	0x03, 0x1b
        /*003e*/ 	.short	0x00ff


	//----- nvinfo : EIATTR_MERCURY_ISA_VERSION
	.align		4
        /*0040*/ 	.byte	0x03, 0x5f
        /*0042*/ 	.short	0x0101


	//----- nvinfo : EIATTR_VRC_CTA_INIT_COUNT
	.align		4
        /*0044*/ 	.byte	0x02, 0x4a
	.zero		1
	.zero		1


	//----- nvinfo : EIATTR_EXIT_INSTR_OFFSETS
	.align		4
        /*0048*/ 	.byte	0x04, 0x1c
        /*004a*/ 	.short	(.L_24 - .L_23)


	//   ....[0]....
.L_23:
        /*004c*/ 	.word	0x00000100


	//----- nvinfo : EIATTR_CBANK_PARAM_SIZE
	.align		4
.L_24:
        /*0050*/ 	.byte	0x03, 0x19
        /*0052*/ 	.short	0x0018


	//----- nvinfo : EIATTR_PARAM_CBANK
	.align		4
        /*0054*/ 	.byte	0x04, 0x0a
        /*0056*/ 	.short	(.L_26 - .L_25)
	.align		4
.L_25:
        /*0058*/ 	.word	index@(.nv.constant0._Z7add_vecPfS_S_)
        /*005c*/ 	.short	0x0380
        /*005e*/ 	.short	0x0018


	//----- nvinfo : EIATTR_SW_WAR
	.align		4
.L_26:
        /*0060*/ 	.byte	0x04, 0x36
        /*0062*/ 	.short	(.L_28 - .L_27)
.L_27:
        /*0064*/ 	.word	0x00000008
.L_28:


//--------------------- .nv.callgraph             --------------------------
	.section	.nv.callgraph,"",@"SHT_CUDA_CALLGRAPH"
	.align	4
	.sectionentsize	8
	.align		4
        /*0000*/ 	.word	0x00000000
	.align		4
        /*0004*/ 	.word	0xffffffff
	.align		4
        /*0008*/ 	.word	0x00000000
	.align		4
        /*000c*/ 	.word	0xfffffffe
	.align		4
        /*0010*/ 	.word	0x00000000
	.align		4
        /*0014*/ 	.word	0xfffffffd
	.align		4
        /*0018*/ 	.word	0x00000000
	.align		4
        /*001c*/ 	.word	0xfffffffc


//--------------------- .nv.constant4             --------------------------
	.section	.nv.constant4,"a",@progbits
	.align	8
	.align		8
.nv.constant4:
        /*0000*/ 	.dword	precalc_xorwow_matrix
	.align		8
        /*0008*/ 	.dword	precalc_xorwow_offset_matrix
	.align		8
        /*0010*/ 	.dword	mrg32k3aM1
	.align		8
        /*0018*/ 	.dword	mrg32k3aM2
	.align		8
        /*0020*/ 	.dword	mrg32k3aM1SubSeq
	.align		8
        /*0028*/ 	.dword	mrg32k3aM2SubSeq
	.align		8
        /*0030*/ 	.dword	mrg32k3aM1Seq
	.align		8
        /*0038*/ 	.dword	mrg32k3aM2Seq


//--------------------- .nv.constant3             --------------------------
	.section	.nv.constant3,"a",@progbits
	.align	8
.nv.constant3:
	.type		__cr_lgamma_table,@object
	.size		__cr_lgamma_table,(.L_8 - __cr_lgamma_table)
__cr_lgamma_table:
        /*0000*/ 	.byte	0x00, 0x00, 0x00, 0x00, 0x00, 0x00, 0x00, 0x00, 0x00, 0x00, 0x00, 0x00, 0x00, 0x00, 0x00, 0x00
        /*0010*/ 	.byte	0xef, 0x39, 0xfa, 0xfe, 0x42, 0x2e, 0xe6, 0x3f, 0x02, 0x20, 0x2a, 0xfa, 0x0b, 0xab, 0xfc, 0x3f
        /*0020*/ 	.byte	0xf9, 0x2c, 0x92, 0x7c, 0xa7, 0x6c, 0x09, 0x40, 0xc9, 0x79, 0x44, 0x3c, 0x64, 0x26, 0x13, 0x40
        /*0030*/ 	.byte	0xca, 0x01, 0xcf, 0x3a, 0x27, 0x51, 0x1a, 0x40, 0x30, 0xcc, 0x2d, 0xf3, 0xe1, 0x0c, 0x21, 0x40
        /*0040*/ 	.byte	0x0d, 0xb7, 0xfc, 0x82, 0x8e, 0x35, 0x25, 0x40
.L_8:


//--------------------- .text._Z7add_vecPfS_S_    --------------------------
	.section	.text._Z7add_vecPfS_S_,"ax",@progbits
	.align	128
        .global         _Z7add_vecPfS_S_
        .type           _Z7add_vecPfS_S_,@function
        .size           _Z7add_vecPfS_S_,(.L_x_1 - _Z7add_vecPfS_S_)
        .other          _Z7add_vecPfS_S_,@"STO_CUDA_ENTRY STV_DEFAULT"
_Z7add_vecPfS_S_:
.text._Z7add_vecPfS_S_:
[----:B------:R-:W-:Y:S01]  /*0000*/  LDC R1, c[0x0][0x37c] ;  /* 0x0000df00ff017b82 */ /* 0x000fe20000000800 */
[----:B------:R-:W0:Y:S07]  /*0010*/  S2R R0, SR_TID.X ;  /* 0x0000000000007919 */ /* 0x000e2e0000002100 */
[----:B------:R-:W0:Y:S01]  /*0020*/  S2UR UR6, SR_CTAID.X ;  /* 0x00000000000679c3 */ /* 0x000e220000002500 */
[----:B------:R-:W1:Y:S07]  /*0030*/  LDCU.64 UR4, c[0x0][0x358] ;  /* 0x00006b00ff0477ac */ /* 0x000e6e0008000a00 */
[----:B------:R-:W0:Y:S08]  /*0040*/  LDC R9, c[0x0][0x360] ;  /* 0x0000d800ff097b82 */ /* 0x000e300000000800 */
[----:B------:R-:W2:Y:S08]  /*0050*/  LDC.64 R2, c[0x0][0x380] ;  /* 0x0000e000ff027b82 */ /* 0x000eb00000000a00 */
[----:B------:R-:W3:Y:S01]  /*0060*/  LDC.64 R4, c[0x0][0x388] ;  /* 0x0000e200ff047b82 */ /* 0x000ee20000000a00 */
[----:B0-----:R-:W-:-:S07]  /*0070*/  IMAD R9, R9, UR6, R0 ;  /* 0x0000000609097c24 */ /* 0x001fce000f8e0200 */
[----:B------:R-:W0:Y:S01]  /*0080*/  LDC.64 R6, c[0x0][0x390] ;  /* 0x0000e400ff067b82 */ /* 0x000e220000000a00 */
[----:B--2---:R-:W-:-:S06]  /*0090*/  IMAD.WIDE R2, R9, 0x4, R2 ;  /* 0x0000000409027825 */ /* 0x004fcc00078e0202 */
[----:B-1----:R-:W2:Y:S01]  /*00a0*/  LDG.E R2, desc[UR4][R2.64] ;  /* 0x0000000402027981 */ /* 0x002ea2000c1e1900 */
[----:B---3--:R-:W-:-:S06]  /*00b0*/  IMAD.WIDE R4, R9, 0x4, R4 ;  /* 0x0000000409047825 */ /* 0x008fcc00078e0204 */
[----:B------:R-:W2:Y:S01]  /*00c0*/  LDG.E R5, desc[UR4][R4.64] ;  /* 0x0000000404057981 */ /* 0x000ea2000c1e1900 */
[----:B0-----:R-:W-:-:S04]  /*00d0*/  IMAD.WIDE R6, R9, 0x4, R6 ;  /* 0x0000000409067825 */ /* 0x001fc800078e0206 */
[----:B--2---:R-:W-:-:S05]  /*00e0*/  FADD R9, R2, R5 ;  /* 0x0000000502097221 */ /* 0x004fca0000000000 */
[----:B------:R-:W-:Y:S01]  /*00f0*/  STG.E desc[UR4][R6.64], R9 ;  /* 0x0000000906007986 */ /* 0x000fe2000c101904 */
[----:B------:R-:W-:Y:S05]  /*0100*/  EXIT ;  /* 0x000000000000794d */ /* 0x000fea0003800000 */
.L_x_0:
[----:B------:R-:W-:-:S00]  /*0110*/  BRA `(.L_x_0) ;  /* 0xfffffffc00fc7947 */ /* 0x000fc0000383ffff */
[----:B------:R-:W-:-:S00]  /*0120*/  NOP ;  /* 0x0000000000007918 */ /* 0x000fc00000000000 */
        /* <DEDUP_REMOVED lines=13> */
.L_x_1:


//--------------------- .nv.global.init           --------------------------
	.section	.nv.global.init,"aw",@progbits
	.align	4
.nv.global.init:
	.type		mrg32k3aM1SubSeq,@object
	.size		mrg32k3aM1SubSeq,(mrg32k3aM2SubSeq - mrg32k3aM1SubSeq)
mrg32k3aM1SubSeq:
        /*0000*/ 	.byte	0x0b, 0xcc, 0xee, 0x04, 0x73, 0x29, 0x8b, 0x6f, 0xf6, 0x53, 0x03, 0xf6, 0x23, 0xf6, 0xea, 0xda
        /* <DEDUP_REMOVED lines=125> */
	.type		mrg32k3aM2SubSeq,@object
	.size		mrg32k3aM2SubSeq,(mrg32k3aM1 - mrg32k3aM2SubSeq)
mrg32k3aM2SubSeq:
        /* <DEDUP_REMOVED lines=126> */
	.type		mrg32k3aM1,@object
	.size		mrg32k3aM1,(mrg32k3aM1Seq - mrg32k3aM1)
mrg32k3aM1:
        /* <DEDUP_REMOVED lines=144> */
	.type		mrg32k3aM1Seq,@object
	.size		mrg32k3aM1Seq,(mrg32k3aM2 - mrg32k3aM1Seq)
mrg32k3aM1Seq:
        /* <DEDUP_REMOVED lines=144> */
	.type		mrg32k3aM2,@object
	.size		mrg32k3aM2,(mrg32k3aM2Seq - mrg32k3aM2)
mrg32k3aM2:
        /* <DEDUP_REMOVED lines=144> */
	.type		mrg32k3aM2Seq,@object
	.size		mrg32k3aM2Seq,(precalc_xorwow_matrix - mrg32k3aM2Seq)
mrg32k3aM2Seq:
        /* <DEDUP_REMOVED lines=144> */
	.type		precalc_xorwow_matrix,@object
	.size		precalc_xorwow_matrix,(precalc_xorwow_offset_matrix - precalc_xorwow_matrix)
precalc_xorwow_matrix:
        /* <DEDUP_REMOVED lines=6400> */
	.type		precalc_xorwow_offset_matrix,@object
	.size		precalc_xorwow_offset_matrix,(.L_1 - precalc_xorwow_offset_matrix)
precalc_xorwow_offset_matrix:
        /* <DEDUP_REMOVED lines=6400> */
.L_1:


//--------------------- .nv.shared.reserved.0     --------------------------
	.section	.nv.shared.reserved.0,"aw",@nobits
	.weak		__nv_reservedSMEM_offset_0_alias
	.size		__nv_reservedSMEM_offset_0_alias, 0, 64
	.other		__nv_reservedSMEM_offset_0_alias,@"STO_CUDA_RESERVED_SHARED STV_DEFAULT"
__nv_reservedSMEM_offset_0_alias:
	.zero		0
	.zero		64


//--------------------- .nv.constant0._Z7add_vecPfS_S_ --------------------------
	.section	.nv.constant0._Z7add_vecPfS_S_,"a",@progbits
	.sectionflags	@""
	.align	4
.nv.constant0._Z7add_vecPfS_S_:
	.zero		920


//--------------------- SYMBOLS --------------------------

	.type		.nv.reservedSmem.offset0,@object
	.size		.nv.reservedSmem.offset0,0x4
